	.headerflags	@"EF_CUDA_TEXMODE_UNIFIED EF_CUDA_64BIT_ADDRESS EF_CUDA_ACCELERATORS EF_CUDA_SM90 EF_CUDA_VIRTUAL_SM(EF_CUDA_SM90)"
	.elftype	@"ET_EXEC"


//--------------------- .nv.info                  --------------------------
	.section	.nv.info,"",@"SHT_CUDA_INFO"
	.align	4


	//----- nvinfo : EIATTR_REGCOUNT
	.align		4
        /*0000*/ 	.byte	0x04, 0x2f
        /*0002*/ 	.short	(.L_3 - .L_2)
	.align		4
.L_2:
        /*0004*/ 	.word	index@(triton_poi_fused__native_batch_norm_legit_no_training_1)
        /*0008*/ 	.word	0x00000012


	//----- nvinfo : EIATTR_MIN_STACK_SIZE
	.align		4
.L_3:
        /*000c*/ 	.byte	0x04, 0x12
        /*000e*/ 	.short	(.L_5 - .L_4)
	.align		4
.L_4:
        /*0010*/ 	.word	index@(triton_poi_fused__native_batch_norm_legit_no_training_1)
        /*0014*/ 	.word	0x00000000


	//----- nvinfo : EIATTR_FRAME_SIZE
	.align		4
.L_5:
        /*0018*/ 	.byte	0x04, 0x11
        /*001a*/ 	.short	(.L_7 - .L_6)
	.align		4
.L_6:
        /*001c*/ 	.word	index@(triton_poi_fused__native_batch_norm_legit_no_training_1)
        /*0020*/ 	.word	0x00000000


	//----- nvinfo : EIATTR_MIN_STACK_SIZE
	.align		4
.L_7:
        /*0024*/ 	.byte	0x04, 0x12
        /*0026*/ 	.short	(.L_9 - .L_8)
	.align		4
.L_8:
        /*0028*/ 	.word	index@(triton_poi_fused__native_batch_norm_legit_no_training_1)
        /*002c*/ 	.word	0x00000000
.L_9:


//--------------------- .nv.info.triton_poi_fused__native_batch_norm_legit_no_training_1 --------------------------
	.section	.nv.info.triton_poi_fused__native_batch_norm_legit_no_training_1,"",@"SHT_CUDA_INFO"
	.sectionflags	@""
	.align	4


	//----- nvinfo : EIATTR_CUDA_API_VERSION
	.align		4
        /*0000*/ 	.byte	0x04, 0x37
        /*0002*/ 	.short	(.L_11 - .L_10)
.L_10:
        /*0004*/ 	.word	0x0000007c


	//----- nvinfo : EIATTR_KPARAM_INFO
	.align		4
.L_11:
        /*0008*/ 	.byte	0x04, 0x17
        /*000a*/ 	.short	(.L_13 - .L_12)
.L_12:
        /*000c*/ 	.word	0x00000000
        /*0010*/ 	.short	0x0006
        /*0012*/ 	.short	0x0030
        /*0014*/ 	.byte	0x00, 0xf0, 0x11, 0x00


	//----- nvinfo : EIATTR_KPARAM_INFO
	.align		4
.L_13:
        /*0018*/ 	.byte	0x04, 0x17
        /*001a*/ 	.short	(.L_15 - .L_14)
.L_14:
        /*001c*/ 	.word	0x00000000
        /*0020*/ 	.short	0x0005
        /*0022*/ 	.short	0x0028
        /*0024*/ 	.byte	0x00, 0xf4, 0x21, 0x00


	//----- nvinfo : EIATTR_KPARAM_INFO
	.align		4
.L_15:
        /*0028*/ 	.byte	0x04, 0x17
        /*002a*/ 	.short	(.L_17 - .L_16)
.L_16:
        /*002c*/ 	.word	0x00000000
        /*0030*/ 	.short	0x0004
        /*0032*/ 	.short	0x0020
        /*0034*/ 	.byte	0x00, 0xf4, 0x21, 0x00


	//----- nvinfo : EIATTR_KPARAM_INFO
	.align		4
.L_17:
        /*0038*/ 	.byte	0x04, 0x17
        /*003a*/ 	.short	(.L_19 - .L_18)
.L_18:
        /*003c*/ 	.word	0x00000000
        /*0040*/ 	.short	0x0003
        /*0042*/ 	.short	0x0018
        /*0044*/ 	.byte	0x00, 0xf4, 0x21, 0x00


	//----- nvinfo : EIATTR_KPARAM_INFO
	.align		4
.L_19:
        /*0048*/ 	.byte	0x04, 0x17
        /*004a*/ 	.short	(.L_21 - .L_20)
.L_20:
        /*004c*/ 	.word	0x00000000
        /*0050*/ 	.short	0x0002
        /*0052*/ 	.short	0x0010
        /*0054*/ 	.byte	0x00, 0xf4, 0x21, 0x00


	//----- nvinfo : EIATTR_KPARAM_INFO
	.align		4
.L_21:
        /*0058*/ 	.byte	0x04, 0x17
        /*005a*/ 	.short	(.L_23 - .L_22)
.L_22:
        /*005c*/ 	.word	0x00000000
        /*0060*/ 	.short	0x0001
        /*0062*/ 	.short	0x0008
        /*0064*/ 	.byte	0x00, 0xf4, 0x21, 0x00


	//----- nvinfo : EIATTR_KPARAM_INFO
	.align		4
.L_23:
        /*0068*/ 	.byte	0x04, 0x17
        /*006a*/ 	.short	(.L_25 - .L_24)
.L_24:
        /*006c*/ 	.word	0x00000000
        /*0070*/ 	.short	0x0000
        /*0072*/ 	.short	0x0000
        /*0074*/ 	.byte	0x00, 0xf4, 0x21, 0x00


	//----- nvinfo : EIATTR_SPARSE_MMA_MASK
	.align		4
.L_25:
        /*0078*/ 	.byte	0x03, 0x50
        /*007a*/ 	.short	0x0000


	//----- nvinfo : EIATTR_MAXREG_COUNT
	.align		4
        /*007c*/ 	.byte	0x03, 0x1b
        /*007e*/ 	.short	0x00ff


	//----- nvinfo : EIATTR_EXIT_INSTR_OFFSETS
	.align		4
        /*0080*/ 	.byte	0x04, 0x1c
        /*0082*/ 	.short	(.L_27 - .L_26)


	//   ....[0]....
.L_26:
        /*0084*/ 	.word	0x00000300


	//   ....[1]....
        /*0088*/ 	.word	0x00000320


	//----- nvinfo : EIATTR_REQNTID
	.align		4
.L_27:
        /*008c*/ 	.byte	0x04, 0x10
        /*008e*/ 	.short	(.L_29 - .L_28)
.L_28:
        /*0090*/ 	.word	0x00000080
        /*0094*/ 	.word	0x00000001
        /*0098*/ 	.word	0x00000001


	//----- nvinfo : EIATTR_CBANK_PARAM_SIZE
	.align		4
.L_29:
        /*009c*/ 	.byte	0x03, 0x19
        /*009e*/ 	.short	0x0034


	//----- nvinfo : EIATTR_PARAM_CBANK
	.align		4
        /*00a0*/ 	.byte	0x04, 0x0a
        /*00a2*/ 	.short	(.L_31 - .L_30)
	.align		4
.L_30:
        /*00a4*/ 	.word	index@(.nv.constant0.triton_poi_fused__native_batch_norm_legit_no_training_1)
        /*00a8*/ 	.short	0x0210
        /*00aa*/ 	.short	0x0034


	//----- nvinfo : EIATTR_SW_WAR
	.align		4
.L_31:
        /*00ac*/ 	.byte	0x04, 0x36
        /*00ae*/ 	.short	(.L_33 - .L_32)
.L_32:
        /*00b0*/ 	.word	0x00000008
.L_33:


//--------------------- .nv.callgraph             --------------------------
	.section	.nv.callgraph,"",@"SHT_CUDA_CALLGRAPH"
	.align	4
	.sectionentsize	8
	.align		4
        /*0000*/ 	.word	0x00000000
	.align		4
        /*0004*/ 	.word	0xffffffff
	.align		4
        /*0008*/ 	.word	0x00000000
	.align		4
        /*000c*/ 	.word	0xfffffffe
	.align		4
        /*0010*/ 	.word	0x00000000
	.align		4
        /*0014*/ 	.word	0xfffffffd
	.align		4
        /*0018*/ 	.word	0x00000000
	.align		4
        /*001c*/ 	.word	0xfffffffc


//--------------------- .nv.constant4             --------------------------
	.section	.nv.constant4,"a",@progbits
	.align	8
	.align		8
.nv.constant4:
        /*0000*/ 	.dword	_$_str
	.align		8
        /*0008*/ 	.dword	_$_str_$_2


//--------------------- .text.triton_poi_fused__native_batch_norm_legit_no_training_1 --------------------------
	.section	.text.triton_poi_fused__native_batch_norm_legit_no_training_1,"ax",@progbits
	.align	128
        .global         triton_poi_fused__native_batch_norm_legit_no_training_1
        .type           triton_poi_fused__native_batch_norm_legit_no_training_1,@function
        .size           triton_poi_fused__native_batch_norm_legit_no_training_1,(.L_x_1 - triton_poi_fused__native_batch_norm_legit_no_training_1)
        .other          triton_poi_fused__native_batch_norm_legit_no_training_1,@"STO_CUDA_ENTRY STV_DEFAULT"
triton_poi_fused__native_batch_norm_legit_no_training_1:
.text.triton_poi_fused__native_batch_norm_legit_no_training_1:
[----:B------:R-:W0:Y:S01]  /*0000*/  LDC R1, c[0x0][0x28] ;  /* 0x00000a00ff017b82 */ /* 0x000e220000000800 */
[----:B------:R-:W1:Y:S07]  /*0010*/  S2R R0, SR_TID.X ;  /* 0x0000000000007919 */ /* 0x000e6e0000002100 */
[----:B------:R-:W2:Y:S01]  /*0020*/  LDC.64 R8, c[0x0][0x220] ;  /* 0x00008800ff087b82 */ /* 0x000ea20000000a00 */
[----:B------:R-:W-:Y:S01]  /*0030*/  HFMA2.MMA R14, -RZ, RZ, 0, 0 ;  /* 0x00000000ff0e7435 */ /* 0x000fe200000001ff */
[----:B------:R-:W-:Y:S01]  /*0040*/  ULDC.64 UR4, c[0x0][0x208] ;  /* 0x0000820000047ab9 */ /* 0x000fe20000000a00 */
[----:B------:R-:W3:Y:S05]  /*0050*/  S2R R3, SR_CTAID.X ;  /* 0x0000000000037919 */ /* 0x000eea0000002500 */
[----:B------:R-:W4:Y:S08]  /*0060*/  LDC.64 R4, c[0x0][0x210] ;  /* 0x00008400ff047b82 */ /* 0x000f300000000a00 */
[----:B------:R-:W5:Y:S08]  /*0070*/  LDC.64 R6, c[0x0][0x218] ;  /* 0x00008600ff067b82 */ /* 0x000f700000000a00 */
[----:B------:R-:W5:Y:S01]  /*0080*/  LDC.64 R10, c[0x0][0x228] ;  /* 0x00008a00ff0a7b82 */ /* 0x000f620000000a00 */
[----:B-1----:R-:W-:-:S07]  /*0090*/  LOP3.LUT R0, R0, 0x7f, RZ, 0xc0, !PT ;  /* 0x0000007f00007812 */ /* 0x002fce00078ec0ff */
[----:B------:R-:W1:Y:S01]  /*00a0*/  LDC.64 R12, c[0x0][0x230] ;  /* 0x00008c00ff0c7b82 */ /* 0x000e620000000a00 */
[----:B---3--:R-:W-:Y:S02]  /*00b0*/  SHF.R.S32.HI R2, RZ, 0x18, R3 ;  /* 0x00000018ff027819 */ /* 0x008fe40000011403 */
[----:B------:R-:W-:Y:S02]  /*00c0*/  LEA R0, R3, R0, 0x7 ;  /* 0x0000000003007211 */ /* 0x000fe400078e38ff */
[----:B------:R-:W-:Y:S02]  /*00d0*/  SGXT R3, R2, 0x1 ;  /* 0x000000010203781a */ /* 0x000fe40000000200 */
[----:B------:R-:W-:Y:S02]  /*00e0*/  ISETP.GE.AND P2, PT, R0, 0x400, PT ;  /* 0x000004000000780c */ /* 0x000fe40003f46270 */
[----:B------:R-:W-:-:S04]  /*00f0*/  LEA.HI R3, R3, R0, RZ, 0x6 ;  /* 0x0000000003037211 */ /* 0x000fc800078f30ff */
[----:B------:R-:W-:-:S04]  /*0100*/  SHF.R.S32.HI R3, RZ, 0x6, R3 ;  /* 0x00000006ff037819 */ /* 0x000fc80000011403 */
[----:B------:R-:W-:-:S04]  /*0110*/  LEA.HI R2, R3, R3, RZ, 0x2 ;  /* 0x0000000303027211 */ /* 0x000fc800078f10ff */
[----:B------:R-:W-:-:S04]  /*0120*/  LOP3.LUT R2, R2, 0xfffffffc, RZ, 0xc0, !PT ;  /* 0xfffffffc02027812 */ /* 0x000fc800078ec0ff */
[----:B------:R-:W-:-:S05]  /*0130*/  IADD3 R15, R3, -R2, RZ ;  /* 0x80000002030f7210 */ /* 0x000fca0007ffe0ff */
[----:B--2---:R-:W-:-:S05]  /*0140*/  IMAD.WIDE R8, R15, 0x4, R8 ;  /* 0x000000040f087825 */ /* 0x004fca00078e0208 */
[----:B------:R2:W3:Y:S01]  /*0150*/  @!P2 LDG.E.EL R14, desc[UR4][R8.64] ;  /* 0x00000004080ea981 */ /* 0x0004e2000c2e1900 */
[----:B------:R-:W-:Y:S01]  /*0160*/  CS2R R2, SRZ ;  /* 0x0000000000027805 */ /* 0x000fe2000001ff00 */
[----:B----4-:R-:W-:-:S04]  /*0170*/  IMAD.WIDE R4, R0, 0x4, R4 ;  /* 0x0000000400047825 */ /* 0x010fc800078e0204 */
[C---:B-----5:R-:W-:Y:S01]  /*0180*/  IMAD.WIDE R6, R15.reuse, 0x4, R6 ;  /* 0x000000040f067825 */ /* 0x060fe200078e0206 */
[----:B------:R4:W5:Y:S03]  /*0190*/  @!P2 LDG.E R2, desc[UR4][R4.64] ;  /* 0x000000040402a981 */ /* 0x000966000c1e1900 */
[C---:B0-2---:R-:W-:Y:S01]  /*01a0*/  IMAD.WIDE R8, R15.reuse, 0x4, R10 ;  /* 0x000000040f087825 */ /* 0x045fe200078e020a */
[----:B------:R0:W5:Y:S03]  /*01b0*/  @!P2 LDG.E.EL R3, desc[UR4][R6.64] ;  /* 0x000000040603a981 */ /* 0x000166000c2e1900 */
[----:B-1----:R-:W-:Y:S01]  /*01c0*/  IMAD.WIDE R10, R15, 0x4, R12 ;  /* 0x000000040f0a7825 */ /* 0x002fe200078e020c */
[----:B------:R-:W-:Y:S01]  /*01d0*/  CS2R R12, SRZ ;  /* 0x00000000000c7805 */ /* 0x000fe2000001ff00 */
[----:B----4-:R-:W1:Y:S05]  /*01e0*/  LDC.64 R4, c[0x0][0x238] ;  /* 0x00008e00ff047b82 */ /* 0x010e6a0000000a00 */
[----:B------:R-:W2:Y:S04]  /*01f0*/  @!P2 LDG.E.EL R12, desc[UR4][R8.64] ;  /* 0x00000004080ca981 */ /* 0x000ea8000c2e1900 */
[----:B------:R-:W2:Y:S01]  /*0200*/  @!P2 LDG.E.EL R13, desc[UR4][R10.64] ;  /* 0x000000040a0da981 */ /* 0x000ea2000c2e1900 */
[----:B0-----:R-:W-:Y:S01]  /*0210*/  MOV R6, 0x3e800000 ;  /* 0x3e80000000067802 */ /* 0x001fe20000000f00 */
[----:B---3--:R-:W-:-:S04]  /*0220*/  FADD R14, R14, 9.9999997473787516356e-06 ;  /* 0x3727c5ac0e0e7421 */ /* 0x008fc80000000000 */
[----:B------:R-:W0:Y:S01]  /*0230*/  MUFU.SQRT R15, R14 ;  /* 0x0000000e000f7308 */ /* 0x000e220000002000 */
[----:B-----5:R-:W-:Y:S01]  /*0240*/  FADD R2, -R3, R2 ;  /* 0x0000000203027221 */ /* 0x020fe20000000100 */
[C---:B0-----:R-:W-:Y:S02]  /*0250*/  FSETP.GT.AND P0, PT, R15.reuse, 8.50705917302346158658e+37, PT ;  /* 0x7e8000000f00780b */ /* 0x041fe40003f04000 */
[----:B------:R-:W-:Y:S02]  /*0260*/  FSETP.GEU.AND P1, PT, R15, 1.175494350822287508e-38, PT ;  /* 0x008000000f00780b */ /* 0x000fe40003f2e000 */
[----:B------:R-:W-:-:S09]  /*0270*/  FSEL R6, R6, 1, P0 ;  /* 0x3f80000006067808 */ /* 0x000fd20000000000 */
[----:B------:R-:W-:Y:S02]  /*0280*/  @P0 FMUL R15, R15, 0.25 ;  /* 0x3e8000000f0f0820 */ /* 0x000fe40000400000 */
[----:B------:R-:W-:Y:S02]  /*0290*/  @!P1 FMUL R6, R6, 16777216 ;  /* 0x4b80000006069820 */ /* 0x000fe40000400000 */
[----:B------:R-:W-:-:S06]  /*02a0*/  @!P1 FMUL R15, R15, 16777216 ;  /* 0x4b8000000f0f9820 */ /* 0x000fcc0000400000 */
[----:B------:R-:W0:Y:S02]  /*02b0*/  MUFU.RCP R15, R15 ;  /* 0x0000000f000f7308 */ /* 0x000e240000001000 */
[----:B0-----:R-:W-:-:S04]  /*02c0*/  FMUL R3, R15, R6 ;  /* 0x000000060f037220 */ /* 0x001fc80000400000 */
[----:B------:R-:W-:Y:S01]  /*02d0*/  FMUL R6, R2, R3 ;  /* 0x0000000302067220 */ /* 0x000fe20000400000 */
[----:B-1----:R-:W-:-:S04]  /*02e0*/  IMAD.WIDE R2, R0, 0x4, R4 ;  /* 0x0000000400027825 */ /* 0x002fc800078e0204 */
[----:B--2---:R-:W-:Y:S01]  /*02f0*/  FFMA R13, R6, R12, R13 ;  /* 0x0000000c060d7223 */ /* 0x004fe2000000000d */
[----:B------:R-:W-:Y:S06]  /*0300*/  @P2 EXIT ;  /* 0x000000000000294d */ /* 0x000fec0003800000 */
[----:B------:R-:W-:Y:S01]  /*0310*/  STG.E desc[UR4][R2.64], R13 ;  /* 0x0000000d02007986 */ /* 0x000fe2000c101904 */
[----:B------:R-:W-:Y:S05]  /*0320*/  EXIT ;  /* 0x000000000000794d */ /* 0x000fea0003800000 */
.L_x_0:
[----:B------:R-:W-:-:S00]  /*0330*/  BRA `(.L_x_0) ;  /* 0xfffffffc00fc7947 */ /* 0x000fc0000383ffff */
[----:B------:R-:W-:-:S00]  /*0340*/  NOP ;  /* 0x0000000000007918 */ /* 0x000fc00000000000 */
        /* <DEDUP_REMOVED lines=11> */
.L_x_1:


//--------------------- .nv.global.init           --------------------------
	.section	.nv.global.init,"aw",@progbits
.nv.global.init:
	.type		_$_str,@object
	.size		_$_str,(_$_str_$_2 - _$_str)
_$_str:
        /*0000*/ 	.byte	0x5f, 0x5f, 0x43, 0x55, 0x44, 0x41, 0x5f, 0x46, 0x54, 0x5a, 0x00
	.type		_$_str_$_2,@object
	.size		_$_str_$_2,(.L_1 - _$_str_$_2)
_$_str_$_2:
        /*000b*/ 	.byte	0x5f, 0x5f, 0x43, 0x55, 0x44, 0x41, 0x5f, 0x50, 0x52, 0x45, 0x43, 0x5f, 0x53, 0x51, 0x52, 0x54
        /*001b*/ 	.byte	0x00
.L_1:


//--------------------- .nv.constant0.triton_poi_fused__native_batch_norm_legit_no_training_1 --------------------------
	.section	.nv.constant0.triton_poi_fused__native_batch_norm_legit_no_training_1,"a",@progbits
	.sectionflags	@""
	.align	4
.nv.constant0.triton_poi_fused__native_batch_norm_legit_no_training_1:
	.zero		580
